	.headerflags	@"EF_CUDA_TEXMODE_UNIFIED EF_CUDA_64BIT_ADDRESS EF_CUDA_ACCELERATORS EF_CUDA_SM90 EF_CUDA_VIRTUAL_SM(EF_CUDA_SM90)"
	.elftype	@"ET_EXEC"


//--------------------- .nv.info                  --------------------------
	.section	.nv.info,"",@"SHT_CUDA_INFO"
	.align	4


	//----- nvinfo : EIATTR_REGCOUNT
	.align		4
        /*0000*/ 	.byte	0x04, 0x2f
        /*0002*/ 	.short	(.L_1 - .L_0)
	.align		4
.L_0:
        /*0004*/ 	.word	index@(triton_poi_fused_convolution_relu_12)
        /*0008*/ 	.word	0x00000012


	//----- nvinfo : EIATTR_MIN_STACK_SIZE
	.align		4
.L_1:
        /*000c*/ 	.byte	0x04, 0x12
        /*000e*/ 	.short	(.L_3 - .L_2)
	.align		4
.L_2:
        /*0010*/ 	.word	index@(triton_poi_fused_convolution_relu_12)
        /*0014*/ 	.word	0x00000000


	//----- nvinfo : EIATTR_FRAME_SIZE
	.align		4
.L_3:
        /*0018*/ 	.byte	0x04, 0x11
        /*001a*/ 	.short	(.L_5 - .L_4)
	.align		4
.L_4:
        /*001c*/ 	.word	index@(triton_poi_fused_convolution_relu_12)
        /*0020*/ 	.word	0x00000000


	//----- nvinfo : EIATTR_MIN_STACK_SIZE
	.align		4
.L_5:
        /*0024*/ 	.byte	0x04, 0x12
        /*0026*/ 	.short	(.L_7 - .L_6)
	.align		4
.L_6:
        /*0028*/ 	.word	index@(triton_poi_fused_convolution_relu_12)
        /*002c*/ 	.word	0x00000000
.L_7:


//--------------------- .nv.info.triton_poi_fused_convolution_relu_12 --------------------------
	.section	.nv.info.triton_poi_fused_convolution_relu_12,"",@"SHT_CUDA_INFO"
	.sectionflags	@""
	.align	4


	//----- nvinfo : EIATTR_CUDA_API_VERSION
	.align		4
        /*0000*/ 	.byte	0x04, 0x37
        /*0002*/ 	.short	(.L_9 - .L_8)
.L_8:
        /*0004*/ 	.word	0x0000007c


	//----- nvinfo : EIATTR_KPARAM_INFO
	.align		4
.L_9:
        /*0008*/ 	.byte	0x04, 0x17
        /*000a*/ 	.short	(.L_11 - .L_10)
.L_10:
        /*000c*/ 	.word	0x00000000
        /*0010*/ 	.short	0x0002
        /*0012*/ 	.short	0x0010
        /*0014*/ 	.byte	0x00, 0xf0, 0x11, 0x00


	//----- nvinfo : EIATTR_KPARAM_INFO
	.align		4
.L_11:
        /*0018*/ 	.byte	0x04, 0x17
        /*001a*/ 	.short	(.L_13 - .L_12)
.L_12:
        /*001c*/ 	.word	0x00000000
        /*0020*/ 	.short	0x0001
        /*0022*/ 	.short	0x0008
        /*0024*/ 	.byte	0x00, 0xf4, 0x21, 0x00


	//----- nvinfo : EIATTR_KPARAM_INFO
	.align		4
.L_13:
        /*0028*/ 	.byte	0x04, 0x17
        /*002a*/ 	.short	(.L_15 - .L_14)
.L_14:
        /*002c*/ 	.word	0x00000000
        /*0030*/ 	.short	0x0000
        /*0032*/ 	.short	0x0000
        /*0034*/ 	.byte	0x00, 0xf4, 0x21, 0x00


	//----- nvinfo : EIATTR_SPARSE_MMA_MASK
	.align		4
.L_15:
        /*0038*/ 	.byte	0x03, 0x50
        /*003a*/ 	.short	0x0000


	//----- nvinfo : EIATTR_MAXREG_COUNT
	.align		4
        /*003c*/ 	.byte	0x03, 0x1b
        /*003e*/ 	.short	0x00ff


	//----- nvinfo : EIATTR_EXIT_INSTR_OFFSETS
	.align		4
        /*0040*/ 	.byte	0x04, 0x1c
        /*0042*/ 	.short	(.L_17 - .L_16)


	//   ....[0]....
.L_16:
        /*0044*/ 	.word	0x00000360


	//----- nvinfo : EIATTR_REQNTID
	.align		4
.L_17:
        /*0048*/ 	.byte	0x04, 0x10
        /*004a*/ 	.short	(.L_19 - .L_18)
.L_18:
        /*004c*/ 	.word	0x00000080
        /*0050*/ 	.word	0x00000001
        /*0054*/ 	.word	0x00000001


	//----- nvinfo : EIATTR_CBANK_PARAM_SIZE
	.align		4
.L_19:
        /*0058*/ 	.byte	0x03, 0x19
        /*005a*/ 	.short	0x0014


	//----- nvinfo : EIATTR_PARAM_CBANK
	.align		4
        /*005c*/ 	.byte	0x04, 0x0a
        /*005e*/ 	.short	(.L_21 - .L_20)
	.align		4
.L_20:
        /*0060*/ 	.word	index@(.nv.constant0.triton_poi_fused_convolution_relu_12)
        /*0064*/ 	.short	0x0210
        /*0066*/ 	.short	0x0014


	//----- nvinfo : EIATTR_SW_WAR
	.align		4
.L_21:
        /*0068*/ 	.byte	0x04, 0x36
        /*006a*/ 	.short	(.L_23 - .L_22)
.L_22:
        /*006c*/ 	.word	0x00000008
.L_23:


//--------------------- .nv.callgraph             --------------------------
	.section	.nv.callgraph,"",@"SHT_CUDA_CALLGRAPH"
	.align	4
	.sectionentsize	8
	.align		4
        /*0000*/ 	.word	0x00000000
	.align		4
        /*0004*/ 	.word	0xffffffff
	.align		4
        /*0008*/ 	.word	0x00000000
	.align		4
        /*000c*/ 	.word	0xfffffffe
	.align		4
        /*0010*/ 	.word	0x00000000
	.align		4
        /*0014*/ 	.word	0xfffffffd
	.align		4
        /*0018*/ 	.word	0x00000000
	.align		4
        /*001c*/ 	.word	0xfffffffc


//--------------------- .text.triton_poi_fused_convolution_relu_12 --------------------------
	.section	.text.triton_poi_fused_convolution_relu_12,"ax",@progbits
	.align	128
        .global         triton_poi_fused_convolution_relu_12
        .type           triton_poi_fused_convolution_relu_12,@function
        .size           triton_poi_fused_convolution_relu_12,(.L_x_1 - triton_poi_fused_convolution_relu_12)
        .other          triton_poi_fused_convolution_relu_12,@"STO_CUDA_ENTRY STV_DEFAULT"
triton_poi_fused_convolution_relu_12:
.text.triton_poi_fused_convolution_relu_12:
[----:B------:R-:W-:Y:S01]  /*0000*/  LDC R1, c[0x0][0x28] ;  /* 0x00000a00ff017b82 */ /* 0x000fe20000000800 */
[----:B------:R-:W1:Y:S07]  /*0010*/  S2R R0, SR_TID.X ;  /* 0x0000000000007919 */ /* 0x000e6e0000002100 */
[----:B------:R-:W2:Y:S01]  /*0020*/  LDC.64 R2, c[0x0][0x218] ;  /* 0x00008600ff027b82 */ /* 0x000ea20000000a00 */
[----:B------:R-:W-:Y:S01]  /*0030*/  ULDC.64 UR4, c[0x0][0x208] ;  /* 0x0000820000047ab9 */ /* 0x000fe20000000a00 */
[----:B------:R-:W3:Y:S06]  /*0040*/  S2R R5, SR_CTAID.X ;  /* 0x0000000000057919 */ /* 0x000eec0000002500 */
[----:B------:R-:W4:Y:S01]  /*0050*/  LDC.64 R8, c[0x0][0x210] ;  /* 0x00008400ff087b82 */ /* 0x000f220000000a00 */
[----:B-1----:R-:W-:Y:S01]  /*0060*/  IMAD.SHL.U32 R0, R0, 0x4, RZ ;  /* 0x0000000400007824 */ /* 0x002fe200078e00ff */
[----:B---3--:R-:W-:-:S04]  /*0070*/  SHF.R.S32.HI R4, RZ, 0x15, R5 ;  /* 0x00000015ff047819 */ /* 0x008fc80000011405 */
[----:B------:R-:W-:Y:S02]  /*0080*/  LOP3.LUT R0, R0, 0x1fc, RZ, 0xc0, !PT ;  /* 0x000001fc00007812 */ /* 0x000fe400078ec0ff */
[----:B------:R-:W-:-:S03]  /*0090*/  SGXT R4, R4, 0x1 ;  /* 0x000000010404781a */ /* 0x000fc60000000200 */
[----:B------:R-:W-:-:S04]  /*00a0*/  IMAD R5, R5, 0x400, R0 ;  /* 0x0000040005057824 */ /* 0x000fc800078e0200 */
[----:B----4-:R-:W-:Y:S01]  /*00b0*/  IMAD.WIDE R8, R5, 0x4, R8 ;  /* 0x0000000405087825 */ /* 0x010fe200078e0208 */
[----:B------:R-:W-:-:S04]  /*00c0*/  LEA.HI R4, R4, R5, RZ, 0x8 ;  /* 0x0000000504047211 */ /* 0x000fc800078f40ff */
[----:B------:R-:W-:Y:S01]  /*00d0*/  SHF.R.S32.HI R0, RZ, 0x8, R4 ;  /* 0x00000008ff007819 */ /* 0x000fe20000011404 */
[----:B------:R-:W-:-:S03]  /*00e0*/  VIADD R4, R4, 0x200 ;  /* 0x0000020004047836 */ /* 0x000fc60000000000 */
[----:B------:R-:W-:Y:S02]  /*00f0*/  LEA.HI R6, R0, R0, RZ, 0x7 ;  /* 0x0000000000067211 */ /* 0x000fe400078f38ff */
[----:B------:R-:W-:Y:S02]  /*0100*/  SHF.R.S32.HI R4, RZ, 0x8, R4 ;  /* 0x00000008ff047819 */ /* 0x000fe40000011404 */
[----:B------:R-:W-:Y:S02]  /*0110*/  LOP3.LUT R7, R6, 0xffffff80, RZ, 0xc0, !PT ;  /* 0xffffff8006077812 */ /* 0x000fe400078ec0ff */
[----:B------:R-:W-:-:S03]  /*0120*/  LEA.HI R6, R4, R4, RZ, 0x7 ;  /* 0x0000000404067211 */ /* 0x000fc600078f38ff */
[----:B------:R-:W-:Y:S01]  /*0130*/  IMAD.IADD R7, R0, 0x1, -R7 ;  /* 0x0000000100077824 */ /* 0x000fe200078e0a07 */
[----:B------:R-:W-:-:S03]  /*0140*/  LOP3.LUT R13, R6, 0xffffff80, RZ, 0xc0, !PT ;  /* 0xffffff80060d7812 */ /* 0x000fc600078ec0ff */
[----:B--2---:R-:W-:-:S04]  /*0150*/  IMAD.WIDE R10, R7, 0x4, R2 ;  /* 0x00000004070a7825 */ /* 0x004fc800078e0202 */
[----:B------:R-:W-:Y:S02]  /*0160*/  IMAD.IADD R13, R4, 0x1, -R13 ;  /* 0x00000001040d7824 */ /* 0x000fe400078e0a0d */
[----:B------:R-:W2:Y:S02]  /*0170*/  LDG.E.128 R4, desc[UR4][R8.64] ;  /* 0x0000000408047981 */ /* 0x000ea4000c1e1d00 */
[----:B------:R-:W-:Y:S02]  /*0180*/  IMAD.WIDE R2, R13, 0x4, R2 ;  /* 0x000000040d027825 */ /* 0x000fe400078e0202 */
[----:B------:R-:W2:Y:S04]  /*0190*/  LDG.E.EL R10, desc[UR4][R10.64] ;  /* 0x000000040a0a7981 */ /* 0x000ea8000c2e1900 */
[----:B------:R-:W3:Y:S04]  /*01a0*/  LDG.E.EL R2, desc[UR4][R2.64] ;  /* 0x0000000402027981 */ /* 0x000ee8000c2e1900 */
[----:B------:R-:W3:Y:S01]  /*01b0*/  LDG.E.128 R12, desc[UR4][R8.64+0x800] ;  /* 0x00080004080c7981 */ /* 0x000ee2000c1e1d00 */
[CC--:B--2---:R-:W-:Y:S01]  /*01c0*/  FSETP.GEU.AND P6, PT, R5.reuse, -R10.reuse, PT ;  /* 0x8000000a0500720b */ /* 0x0c4fe20003fce000 */
[--C-:B------:R-:W-:Y:S01]  /*01d0*/  FADD R5, R5, R10.reuse ;  /* 0x0000000a05057221 */ /* 0x100fe20000000000 */
[CC--:B------:R-:W-:Y:S01]  /*01e0*/  FSETP.GEU.AND P0, PT, R6.reuse, -R10.reuse, PT ;  /* 0x8000000a0600720b */ /* 0x0c0fe20003f0e000 */
[--C-:B------:R-:W-:Y:S01]  /*01f0*/  FADD R6, R6, R10.reuse ;  /* 0x0000000a06067221 */ /* 0x100fe20000000000 */
[C---:B------:R-:W-:Y:S01]  /*0200*/  FSETP.GEU.AND P1, PT, R7.reuse, -R10, PT ;  /* 0x8000000a0700720b */ /* 0x040fe20003f2e000 */
[----:B------:R-:W-:Y:S01]  /*0210*/  FADD R7, R7, R10 ;  /* 0x0000000a07077221 */ /* 0x000fe20000000000 */
[----:B------:R-:W-:-:S02]  /*0220*/  SEL R5, R5, RZ, P6 ;  /* 0x000000ff05057207 */ /* 0x000fc40003000000 */
[CC--:B---3--:R-:W-:Y:S01]  /*0230*/  FSETP.GEU.AND P3, PT, R13.reuse, -R2.reuse, PT ;  /* 0x800000020d00720b */ /* 0x0c8fe20003f6e000 */
[--C-:B------:R-:W-:Y:S01]  /*0240*/  FADD R13, R13, R2.reuse ;  /* 0x000000020d0d7221 */ /* 0x100fe20000000000 */
[CC--:B------:R-:W-:Y:S01]  /*0250*/  FSETP.GEU.AND P4, PT, R14.reuse, -R2.reuse, PT ;  /* 0x800000020e00720b */ /* 0x0c0fe20003f8e000 */
[--C-:B------:R-:W-:Y:S01]  /*0260*/  FADD R14, R14, R2.reuse ;  /* 0x000000020e0e7221 */ /* 0x100fe20000000000 */
[C---:B------:R-:W-:Y:S01]  /*0270*/  FSETP.GEU.AND P5, PT, R15.reuse, -R2, PT ;  /* 0x800000020f00720b */ /* 0x040fe20003fae000 */
[----:B------:R-:W-:Y:S01]  /*0280*/  FADD R15, R15, R2 ;  /* 0x000000020f0f7221 */ /* 0x000fe20000000000 */
[C---:B------:R-:W-:Y:S01]  /*0290*/  FSETP.GEU.AND P2, PT, R4.reuse, -R10, PT ;  /* 0x8000000a0400720b */ /* 0x040fe20003f4e000 */
[----:B------:R-:W-:Y:S01]  /*02a0*/  FADD R4, R4, R10 ;  /* 0x0000000a04047221 */ /* 0x000fe20000000000 */
[C---:B------:R-:W-:Y:S01]  /*02b0*/  FSETP.GEU.AND P6, PT, R12.reuse, -R2, PT ;  /* 0x800000020c00720b */ /* 0x040fe20003fce000 */
[----:B------:R-:W-:Y:S01]  /*02c0*/  FADD R2, R12, R2 ;  /* 0x000000020c027221 */ /* 0x000fe20000000000 */
[----:B------:R-:W-:-:S02]  /*02d0*/  SEL R6, R6, RZ, P0 ;  /* 0x000000ff06067207 */ /* 0x000fc40000000000 */
[----:B------:R-:W-:Y:S02]  /*02e0*/  SEL R7, R7, RZ, P1 ;  /* 0x000000ff07077207 */ /* 0x000fe40000800000 */
[----:B------:R-:W-:Y:S02]  /*02f0*/  SEL R4, R4, RZ, P2 ;  /* 0x000000ff04047207 */ /* 0x000fe40001000000 */
[----:B------:R-:W-:Y:S02]  /*0300*/  SEL R13, R13, RZ, P3 ;  /* 0x000000ff0d0d7207 */ /* 0x000fe40001800000 */
[----:B------:R-:W-:Y:S01]  /*0310*/  SEL R14, R14, RZ, P4 ;  /* 0x000000ff0e0e7207 */ /* 0x000fe20002000000 */
[----:B------:R-:W-:Y:S01]  /*0320*/  STG.E.128 desc[UR4][R8.64], R4 ;  /* 0x0000000408007986 */ /* 0x000fe2000c101d04 */
[----:B------:R-:W-:Y:S02]  /*0330*/  SEL R15, R15, RZ, P5 ;  /* 0x000000ff0f0f7207 */ /* 0x000fe40002800000 */
[----:B------:R-:W-:-:S05]  /*0340*/  SEL R12, R2, RZ, P6 ;  /* 0x000000ff020c7207 */ /* 0x000fca0003000000 */
[----:B------:R-:W-:Y:S01]  /*0350*/  STG.E.128 desc[UR4][R8.64+0x800], R12 ;  /* 0x0008000c08007986 */ /* 0x000fe2000c101d04 */
[----:B------:R-:W-:Y:S05]  /*0360*/  EXIT ;  /* 0x000000000000794d */ /* 0x000fea0003800000 */
.L_x_0:
[----:B------:R-:W-:-:S00]  /*0370*/  BRA `(.L_x_0) ;  /* 0xfffffffc00fc7947 */ /* 0x000fc0000383ffff */
[----:B------:R-:W-:-:S00]  /*0380*/  NOP ;  /* 0x0000000000007918 */ /* 0x000fc00000000000 */
[----:B------:R-:W-:-:S00]  /*0390*/  NOP ;  /* 0x0000000000007918 */ /* 0x000fc00000000000 */
[----:B------:R-:W-:-:S00]  /*03a0*/  NOP ;  /* 0x0000000000007918 */ /* 0x000fc00000000000 */
[----:B------:R-:W-:-:S00]  /*03b0*/  NOP ;  /* 0x0000000000007918 */ /* 0x000fc00000000000 */
[----:B------:R-:W-:-:S00]  /*03c0*/  NOP ;  /* 0x0000000000007918 */ /* 0x000fc00000000000 */
[----:B------:R-:W-:-:S00]  /*03d0*/  NOP ;  /* 0x0000000000007918 */ /* 0x000fc00000000000 */
[----:B------:R-:W-:-:S00]  /*03e0*/  NOP ;  /* 0x0000000000007918 */ /* 0x000fc00000000000 */
[----:B------:R-:W-:-:S00]  /*03f0*/  NOP ;  /* 0x0000000000007918 */ /* 0x000fc00000000000 */
.L_x_1:


//--------------------- .nv.constant0.triton_poi_fused_convolution_relu_12 --------------------------
	.section	.nv.constant0.triton_poi_fused_convolution_relu_12,"a",@progbits
	.sectionflags	@""
	.align	4
.nv.constant0.triton_poi_fused_convolution_relu_12:
	.zero		548
